	.headerflags	@"EF_CUDA_TEXMODE_UNIFIED EF_CUDA_64BIT_ADDRESS EF_CUDA_ACCELERATORS EF_CUDA_SM90 EF_CUDA_VIRTUAL_SM(EF_CUDA_SM90)"
	.elftype	@"ET_EXEC"


//--------------------- .nv.info                  --------------------------
	.section	.nv.info,"",@"SHT_CUDA_INFO"
	.align	4


	//----- nvinfo : EIATTR_REGCOUNT
	.align		4
        /*0000*/ 	.byte	0x04, 0x2f
        /*0002*/ 	.short	(.L_1 - .L_0)
	.align		4
.L_0:
        /*0004*/ 	.word	index@(triton_poi_fused_convolution_mul_1)
        /*0008*/ 	.word	0x00000010


	//----- nvinfo : EIATTR_MIN_STACK_SIZE
	.align		4
.L_1:
        /*000c*/ 	.byte	0x04, 0x12
        /*000e*/ 	.short	(.L_3 - .L_2)
	.align		4
.L_2:
        /*0010*/ 	.word	index@(triton_poi_fused_convolution_mul_1)
        /*0014*/ 	.word	0x00000000


	//----- nvinfo : EIATTR_FRAME_SIZE
	.align		4
.L_3:
        /*0018*/ 	.byte	0x04, 0x11
        /*001a*/ 	.short	(.L_5 - .L_4)
	.align		4
.L_4:
        /*001c*/ 	.word	index@(triton_poi_fused_convolution_mul_1)
        /*0020*/ 	.word	0x00000000


	//----- nvinfo : EIATTR_MIN_STACK_SIZE
	.align		4
.L_5:
        /*0024*/ 	.byte	0x04, 0x12
        /*0026*/ 	.short	(.L_7 - .L_6)
	.align		4
.L_6:
        /*0028*/ 	.word	index@(triton_poi_fused_convolution_mul_1)
        /*002c*/ 	.word	0x00000000
.L_7:


//--------------------- .nv.info.triton_poi_fused_convolution_mul_1 --------------------------
	.section	.nv.info.triton_poi_fused_convolution_mul_1,"",@"SHT_CUDA_INFO"
	.sectionflags	@""
	.align	4


	//----- nvinfo : EIATTR_CUDA_API_VERSION
	.align		4
        /*0000*/ 	.byte	0x04, 0x37
        /*0002*/ 	.short	(.L_9 - .L_8)
.L_8:
        /*0004*/ 	.word	0x0000007c


	//----- nvinfo : EIATTR_KPARAM_INFO
	.align		4
.L_9:
        /*0008*/ 	.byte	0x04, 0x17
        /*000a*/ 	.short	(.L_11 - .L_10)
.L_10:
        /*000c*/ 	.word	0x00000000
        /*0010*/ 	.short	0x0003
        /*0012*/ 	.short	0x0018
        /*0014*/ 	.byte	0x00, 0xf0, 0x11, 0x00


	//----- nvinfo : EIATTR_KPARAM_INFO
	.align		4
.L_11:
        /*0018*/ 	.byte	0x04, 0x17
        /*001a*/ 	.short	(.L_13 - .L_12)
.L_12:
        /*001c*/ 	.word	0x00000000
        /*0020*/ 	.short	0x0002
        /*0022*/ 	.short	0x0010
        /*0024*/ 	.byte	0x00, 0xf4, 0x21, 0x00


	//----- nvinfo : EIATTR_KPARAM_INFO
	.align		4
.L_13:
        /*0028*/ 	.byte	0x04, 0x17
        /*002a*/ 	.short	(.L_15 - .L_14)
.L_14:
        /*002c*/ 	.word	0x00000000
        /*0030*/ 	.short	0x0001
        /*0032*/ 	.short	0x0008
        /*0034*/ 	.byte	0x00, 0xf4, 0x21, 0x00


	//----- nvinfo : EIATTR_KPARAM_INFO
	.align		4
.L_15:
        /*0038*/ 	.byte	0x04, 0x17
        /*003a*/ 	.short	(.L_17 - .L_16)
.L_16:
        /*003c*/ 	.word	0x00000000
        /*0040*/ 	.short	0x0000
        /*0042*/ 	.short	0x0000
        /*0044*/ 	.byte	0x00, 0xf4, 0x21, 0x00


	//----- nvinfo : EIATTR_SPARSE_MMA_MASK
	.align		4
.L_17:
        /*0048*/ 	.byte	0x03, 0x50
        /*004a*/ 	.short	0x0000


	//----- nvinfo : EIATTR_MAXREG_COUNT
	.align		4
        /*004c*/ 	.byte	0x03, 0x1b
        /*004e*/ 	.short	0x00ff


	//----- nvinfo : EIATTR_EXIT_INSTR_OFFSETS
	.align		4
        /*0050*/ 	.byte	0x04, 0x1c
        /*0052*/ 	.short	(.L_19 - .L_18)


	//   ....[0]....
.L_18:
        /*0054*/ 	.word	0x00000210


	//   ....[1]....
        /*0058*/ 	.word	0x00000230


	//----- nvinfo : EIATTR_REQNTID
	.align		4
.L_19:
        /*005c*/ 	.byte	0x04, 0x10
        /*005e*/ 	.short	(.L_21 - .L_20)
.L_20:
        /*0060*/ 	.word	0x00000080
        /*0064*/ 	.word	0x00000001
        /*0068*/ 	.word	0x00000001


	//----- nvinfo : EIATTR_CBANK_PARAM_SIZE
	.align		4
.L_21:
        /*006c*/ 	.byte	0x03, 0x19
        /*006e*/ 	.short	0x001c


	//----- nvinfo : EIATTR_PARAM_CBANK
	.align		4
        /*0070*/ 	.byte	0x04, 0x0a
        /*0072*/ 	.short	(.L_23 - .L_22)
	.align		4
.L_22:
        /*0074*/ 	.word	index@(.nv.constant0.triton_poi_fused_convolution_mul_1)
        /*0078*/ 	.short	0x0210
        /*007a*/ 	.short	0x001c


	//----- nvinfo : EIATTR_SW_WAR
	.align		4
.L_23:
        /*007c*/ 	.byte	0x04, 0x36
        /*007e*/ 	.short	(.L_25 - .L_24)
.L_24:
        /*0080*/ 	.word	0x00000008
.L_25:


//--------------------- .nv.callgraph             --------------------------
	.section	.nv.callgraph,"",@"SHT_CUDA_CALLGRAPH"
	.align	4
	.sectionentsize	8
	.align		4
        /*0000*/ 	.word	0x00000000
	.align		4
        /*0004*/ 	.word	0xffffffff
	.align		4
        /*0008*/ 	.word	0x00000000
	.align		4
        /*000c*/ 	.word	0xfffffffe
	.align		4
        /*0010*/ 	.word	0x00000000
	.align		4
        /*0014*/ 	.word	0xfffffffd
	.align		4
        /*0018*/ 	.word	0x00000000
	.align		4
        /*001c*/ 	.word	0xfffffffc


//--------------------- .text.triton_poi_fused_convolution_mul_1 --------------------------
	.section	.text.triton_poi_fused_convolution_mul_1,"ax",@progbits
	.align	128
        .global         triton_poi_fused_convolution_mul_1
        .type           triton_poi_fused_convolution_mul_1,@function
        .size           triton_poi_fused_convolution_mul_1,(.L_x_1 - triton_poi_fused_convolution_mul_1)
        .other          triton_poi_fused_convolution_mul_1,@"STO_CUDA_ENTRY STV_DEFAULT"
triton_poi_fused_convolution_mul_1:
.text.triton_poi_fused_convolution_mul_1:
[----:B------:R-:W0:Y:S02]  /*0000*/  LDC R1, c[0x0][0x28] ;  /* 0x00000a00ff017b82 */ /* 0x000e240000000800 */
[----:B------:R-:W1:Y:S01]  /*0010*/  S2R R0, SR_TID.X ;  /* 0x0000000000007919 */ /* 0x000e620000002100 */
[----:B------:R-:W2:Y:S01]  /*0020*/  LDC.64 R6, c[0x0][0x220] ;  /* 0x00008800ff067b82 */ /* 0x000ea20000000a00 */
[----:B------:R-:W-:Y:S01]  /*0030*/  IMAD.MOV.U32 R13, RZ, RZ, RZ ;  /* 0x000000ffff0d7224 */ /* 0x000fe200078e00ff */
[----:B------:R-:W-:Y:S01]  /*0040*/  ULDC.64 UR4, c[0x0][0x208] ;  /* 0x0000820000047ab9 */ /* 0x000fe20000000a00 */
[----:B------:R-:W3:Y:S05]  /*0050*/  S2R R9, SR_CTAID.X ;  /* 0x0000000000097919 */ /* 0x000eea0000002500 */
[----:B------:R-:W4:Y:S08]  /*0060*/  LDC.64 R4, c[0x0][0x210] ;  /* 0x00008400ff047b82 */ /* 0x000f300000000a00 */
[----:B------:R-:W5:Y:S01]  /*0070*/  LDC.64 R2, c[0x0][0x218] ;  /* 0x00008600ff027b82 */ /* 0x000f620000000a00 */
[----:B-1----:R-:W-:Y:S01]  /*0080*/  IMAD.SHL.U32 R0, R0, 0x2, RZ ;  /* 0x0000000200007824 */ /* 0x002fe200078e00ff */
[----:B---3--:R-:W-:-:S04]  /*0090*/  SHF.R.S32.HI R8, RZ, 0x17, R9 ;  /* 0x00000017ff087819 */ /* 0x008fc80000011409 */
[----:B------:R-:W-:Y:S02]  /*00a0*/  LOP3.LUT R0, R0, 0xfe, RZ, 0xc0, !PT ;  /* 0x000000fe00007812 */ /* 0x000fe400078ec0ff */
[----:B------:R-:W-:-:S03]  /*00b0*/  SGXT R8, R8, 0x1 ;  /* 0x000000010808781a */ /* 0x000fc60000000200 */
[----:B------:R-:W-:-:S04]  /*00c0*/  IMAD R9, R9, 0x100, R0 ;  /* 0x0000010009097824 */ /* 0x000fc800078e0200 */
[C---:B----4-:R-:W-:Y:S01]  /*00d0*/  IMAD.WIDE R4, R9.reuse, 0x4, R4 ;  /* 0x0000000409047825 */ /* 0x050fe200078e0204 */
[----:B------:R-:W-:Y:S02]  /*00e0*/  LEA.HI R8, R8, R9, RZ, 0x4 ;  /* 0x0000000908087211 */ /* 0x000fe400078f20ff */
[C---:B------:R-:W-:Y:S01]  /*00f0*/  ISETP.GE.AND P0, PT, R9.reuse, 0x100, PT ;  /* 0x000001000900780c */ /* 0x040fe20003f06270 */
[----:B-----5:R-:W-:Y:S01]  /*0100*/  IMAD.WIDE R2, R9, 0x4, R2 ;  /* 0x0000000409027825 */ /* 0x020fe200078e0202 */
[----:B------:R-:W-:-:S04]  /*0110*/  SHF.R.S32.HI R8, RZ, 0x4, R8 ;  /* 0x00000004ff087819 */ /* 0x000fc80000011408 */
[----:B------:R-:W-:-:S04]  /*0120*/  LEA.HI R0, R8, R8, RZ, 0x2 ;  /* 0x0000000808007211 */ /* 0x000fc800078f10ff */
[----:B------:R-:W-:Y:S01]  /*0130*/  LOP3.LUT R11, R0, 0xfffffffc, RZ, 0xc0, !PT ;  /* 0xfffffffc000b7812 */ /* 0x000fe200078ec0ff */
[----:B------:R-:W-:-:S03]  /*0140*/  HFMA2.MMA R0, -RZ, RZ, 0, 0 ;  /* 0x00000000ff007435 */ /* 0x000fc600000001ff */
[----:B------:R-:W-:Y:S02]  /*0150*/  IADD3 R11, R8, -R11, RZ ;  /* 0x8000000b080b7210 */ /* 0x000fe40007ffe0ff */
[----:B------:R-:W-:-:S03]  /*0160*/  CS2R R8, SRZ ;  /* 0x0000000000087805 */ /* 0x000fc6000001ff00 */
[----:B--2---:R-:W-:Y:S01]  /*0170*/  IMAD.WIDE R6, R11, 0x4, R6 ;  /* 0x000000040b067825 */ /* 0x004fe200078e0206 */
[----:B------:R-:W-:Y:S02]  /*0180*/  CS2R R10, SRZ ;  /* 0x00000000000a7805 */ /* 0x000fe4000001ff00 */
[----:B------:R-:W2:Y:S04]  /*0190*/  @!P0 LDG.E.64 R8, desc[UR4][R2.64] ;  /* 0x0000000402088981 */ /* 0x000ea8000c1e1b00 */
[----:B------:R-:W3:Y:S04]  /*01a0*/  @!P0 LDG.E.EL R13, desc[UR4][R6.64] ;  /* 0x00000004060d8981 */ /* 0x000ee8000c2e1900 */
[----:B------:R-:W3:Y:S04]  /*01b0*/  @!P0 LDG.E.64 R10, desc[UR4][R4.64] ;  /* 0x00000004040a8981 */ /* 0x000ee8000c1e1b00 */
[----:B------:R-:W4:Y:S01]  /*01c0*/  @!P0 LDG.E.EL R0, desc[UR4][R6.64] ;  /* 0x0000000406008981 */ /* 0x000f22000c2e1900 */
[----:B---3--:R-:W-:Y:S01]  /*01d0*/  FADD R13, R13, R10 ;  /* 0x0000000a0d0d7221 */ /* 0x008fe20000000000 */
[----:B----4-:R-:W-:-:S03]  /*01e0*/  FADD R0, R0, R11 ;  /* 0x0000000b00007221 */ /* 0x010fc60000000000 */
[----:B--2---:R-:W-:Y:S01]  /*01f0*/  FMUL R8, R13, R8 ;  /* 0x000000080d087220 */ /* 0x004fe20000400000 */
[----:B------:R-:W-:Y:S01]  /*0200*/  FMUL R9, R0, R9 ;  /* 0x0000000900097220 */ /* 0x000fe20000400000 */
[----:B------:R-:W-:Y:S06]  /*0210*/  @P0 EXIT ;  /* 0x000000000000094d */ /* 0x000fec0003800000 */
[----:B------:R-:W-:Y:S01]  /*0220*/  STG.E.64 desc[UR4][R4.64], R8 ;  /* 0x0000000804007986 */ /* 0x000fe2000c101b04 */
[----:B------:R-:W-:Y:S05]  /*0230*/  EXIT ;  /* 0x000000000000794d */ /* 0x000fea0003800000 */
.L_x_0:
[----:B------:R-:W-:-:S00]  /*0240*/  BRA `(.L_x_0) ;  /* 0xfffffffc00fc7947 */ /* 0x000fc0000383ffff */
[----:B------:R-:W-:-:S00]  /*0250*/  NOP ;  /* 0x0000000000007918 */ /* 0x000fc00000000000 */
        /* <DEDUP_REMOVED lines=10> */
.L_x_1:


//--------------------- .nv.constant0.triton_poi_fused_convolution_mul_1 --------------------------
	.section	.nv.constant0.triton_poi_fused_convolution_mul_1,"a",@progbits
	.sectionflags	@""
	.align	4
.nv.constant0.triton_poi_fused_convolution_mul_1:
	.zero		556
